//
// Generated by NVIDIA NVVM Compiler
//
// Compiler Build ID: CL-36424714
// Cuda compilation tools, release 13.0, V13.0.88
// Based on NVVM 20.0.0
//

.version 9.0
.target sm_100
.address_size 64

	// .globl	_Z6matMuliPfS_S_
// _ZZ6matMuliPfS_S_E4Bwrk has been demoted

.visible .entry _Z6matMuliPfS_S_(
	.param .u32 _Z6matMuliPfS_S__param_0,
	.param .u64 .ptr .align 1 _Z6matMuliPfS_S__param_1,
	.param .u64 .ptr .align 1 _Z6matMuliPfS_S__param_2,
	.param .u64 .ptr .align 1 _Z6matMuliPfS_S__param_3
)
{
	.local .align 16 .b8 	__local_depot0[4096];
	.reg .b64 	%SP;
	.reg .b64 	%SPL;
	.reg .pred 	%p<29>;
	.reg .b32 	%r<112>;
	.reg .b32 	%f<151>;
	.reg .b64 	%rd<51>;
	// demoted variable
	.shared .align 4 .b8 _ZZ6matMuliPfS_S_E4Bwrk[4096];
	mov.u64 	%SPL, __local_depot0;
	ld.param.u32 	%r52, [_Z6matMuliPfS_S__param_0];
	ld.param.u64 	%rd10, [_Z6matMuliPfS_S__param_1];
	ld.param.u64 	%rd11, [_Z6matMuliPfS_S__param_2];
	ld.param.u64 	%rd9, [_Z6matMuliPfS_S__param_3];
	cvta.to.global.u64 	%rd1, %rd10;
	cvta.to.global.u64 	%rd2, %rd11;
	add.u64 	%rd3, %SPL, 0;
	mov.u32 	%r53, %ctaid.x;
	mov.u32 	%r1, %ntid.x;
	mov.u32 	%r2, %tid.x;
	mad.lo.s32 	%r3, %r53, %r1, %r2;
	setp.ge.s32 	%p1, %r3, %r52;
	setp.lt.s32 	%p2, %r52, 1;
	or.pred  	%p3, %p1, %p2;
	@%p3 bra 	$L__BB0_35;
	mul.lo.s32 	%r4, %r3, %r52;
	and.b32  	%r5, %r52, 15;
	setp.lt.u32 	%p4, %r52, 16;
	mov.b32 	%r98, 0;
	@%p4 bra 	$L__BB0_4;
	and.b32  	%r98, %r52, 2147483632;
	mov.b32 	%r103, 0;
$L__BB0_3:
	.pragma "nounroll";
	add.s32 	%r56, %r103, %r4;
	mul.wide.s32 	%rd13, %r56, 4;
	add.s64 	%rd14, %rd1, %rd13;
	ld.global.f32 	%f15, [%rd14];
	mul.wide.u32 	%rd15, %r103, 4;
	add.s64 	%rd16, %rd3, %rd15;
	ld.global.f32 	%f16, [%rd14+4];
	ld.global.f32 	%f17, [%rd14+8];
	ld.global.f32 	%f18, [%rd14+12];
	st.local.v4.f32 	[%rd16], {%f15, %f16, %f17, %f18};
	ld.global.f32 	%f19, [%rd14+16];
	ld.global.f32 	%f20, [%rd14+20];
	ld.global.f32 	%f21, [%rd14+24];
	ld.global.f32 	%f22, [%rd14+28];
	st.local.v4.f32 	[%rd16+16], {%f19, %f20, %f21, %f22};
	ld.global.f32 	%f23, [%rd14+32];
	ld.global.f32 	%f24, [%rd14+36];
	ld.global.f32 	%f25, [%rd14+40];
	ld.global.f32 	%f26, [%rd14+44];
	st.local.v4.f32 	[%rd16+32], {%f23, %f24, %f25, %f26};
	ld.global.f32 	%f27, [%rd14+48];
	ld.global.f32 	%f28, [%rd14+52];
	ld.global.f32 	%f29, [%rd14+56];
	ld.global.f32 	%f30, [%rd14+60];
	st.local.v4.f32 	[%rd16+48], {%f27, %f28, %f29, %f30};
	add.s32 	%r103, %r103, 16;
	setp.eq.s32 	%p5, %r103, %r98;
	@%p5 bra 	$L__BB0_4;
	bra.uni 	$L__BB0_3;
$L__BB0_4:
	setp.eq.s32 	%p6, %r5, 0;
	@%p6 bra 	$L__BB0_13;
	and.b32  	%r8, %r52, 7;
	setp.lt.u32 	%p7, %r5, 8;
	@%p7 bra 	$L__BB0_7;
	add.s32 	%r57, %r98, %r4;
	mul.wide.s32 	%rd17, %r57, 4;
	add.s64 	%rd18, %rd1, %rd17;
	ld.global.f32 	%f31, [%rd18];
	mul.wide.u32 	%rd19, %r98, 4;
	add.s64 	%rd20, %rd3, %rd19;
	st.local.f32 	[%rd20], %f31;
	ld.global.f32 	%f32, [%rd18+4];
	st.local.f32 	[%rd20+4], %f32;
	ld.global.f32 	%f33, [%rd18+8];
	st.local.f32 	[%rd20+8], %f33;
	ld.global.f32 	%f34, [%rd18+12];
	st.local.f32 	[%rd20+12], %f34;
	ld.global.f32 	%f35, [%rd18+16];
	st.local.f32 	[%rd20+16], %f35;
	ld.global.f32 	%f36, [%rd18+20];
	st.local.f32 	[%rd20+20], %f36;
	ld.global.f32 	%f37, [%rd18+24];
	st.local.f32 	[%rd20+24], %f37;
	ld.global.f32 	%f38, [%rd18+28];
	st.local.f32 	[%rd20+28], %f38;
	add.s32 	%r98, %r98, 8;
$L__BB0_7:
	setp.eq.s32 	%p8, %r8, 0;
	@%p8 bra 	$L__BB0_13;
	and.b32  	%r11, %r52, 3;
	setp.lt.u32 	%p9, %r8, 4;
	@%p9 bra 	$L__BB0_10;
	add.s32 	%r58, %r98, %r4;
	mul.wide.s32 	%rd21, %r58, 4;
	add.s64 	%rd22, %rd1, %rd21;
	ld.global.f32 	%f39, [%rd22];
	mul.wide.u32 	%rd23, %r98, 4;
	add.s64 	%rd24, %rd3, %rd23;
	st.local.f32 	[%rd24], %f39;
	ld.global.f32 	%f40, [%rd22+4];
	st.local.f32 	[%rd24+4], %f40;
	ld.global.f32 	%f41, [%rd22+8];
	st.local.f32 	[%rd24+8], %f41;
	ld.global.f32 	%f42, [%rd22+12];
	st.local.f32 	[%rd24+12], %f42;
	add.s32 	%r98, %r98, 4;
$L__BB0_10:
	setp.eq.s32 	%p10, %r11, 0;
	@%p10 bra 	$L__BB0_13;
	mov.b32 	%r102, 0;
$L__BB0_12:
	.pragma "nounroll";
	add.s32 	%r60, %r98, %r4;
	mul.wide.s32 	%rd25, %r60, 4;
	add.s64 	%rd26, %rd1, %rd25;
	ld.global.f32 	%f43, [%rd26];
	mul.wide.u32 	%rd27, %r98, 4;
	add.s64 	%rd28, %rd3, %rd27;
	st.local.f32 	[%rd28], %f43;
	add.s32 	%r98, %r98, 1;
	add.s32 	%r102, %r102, 1;
	setp.ne.s32 	%p11, %r102, %r11;
	@%p11 bra 	$L__BB0_12;
$L__BB0_13:
	add.s32 	%r18, %r2, %r1;
	max.u32 	%r62, %r52, %r18;
	setp.lt.u32 	%p12, %r18, %r52;
	selp.u32 	%r63, 1, 0, %p12;
	add.s32 	%r64, %r18, %r63;
	sub.s32 	%r65, %r62, %r64;
	div.u32 	%r66, %r65, %r1;
	add.s32 	%r19, %r66, %r63;
	add.s32 	%r20, %r5, -1;
	and.b32  	%r21, %r52, 7;
	and.b32  	%r22, %r19, 3;
	mul.lo.s32 	%r23, %r2, %r52;
	shl.b32 	%r67, %r2, 2;
	mov.u32 	%r68, _ZZ6matMuliPfS_S_E4Bwrk;
	add.s32 	%r24, %r68, %r67;
	mul.lo.s32 	%r25, %r18, %r52;
	shl.b32 	%r26, %r1, 2;
	add.s32 	%r27, %r24, %r26;
	add.s32 	%r28, %r18, %r1;
	mul.lo.s32 	%r29, %r28, %r52;
	add.s32 	%r30, %r27, %r26;
	add.s32 	%r31, %r28, %r1;
	and.b32  	%r32, %r52, 2147483632;
	and.b32  	%r33, %r52, 3;
	neg.s32 	%r34, %r32;
	cvta.to.global.u64 	%rd4, %rd9;
	mov.b32 	%r104, 0;
	add.s64 	%rd5, %rd3, 32;
$L__BB0_14:
	setp.ge.u32 	%p13, %r2, %r52;
	@%p13 bra 	$L__BB0_21;
	setp.eq.s32 	%p14, %r22, 3;
	mov.u32 	%r105, %r2;
	@%p14 bra 	$L__BB0_19;
	setp.eq.s32 	%p15, %r22, 0;
	add.s32 	%r69, %r23, %r104;
	mul.wide.u32 	%rd29, %r69, 4;
	add.s64 	%rd30, %rd2, %rd29;
	ld.global.f32 	%f44, [%rd30];
	st.shared.f32 	[%r24], %f44;
	mov.u32 	%r105, %r18;
	@%p15 bra 	$L__BB0_19;
	setp.eq.s32 	%p16, %r22, 1;
	add.s32 	%r70, %r25, %r104;
	mul.wide.u32 	%rd31, %r70, 4;
	add.s64 	%rd32, %rd2, %rd31;
	ld.global.f32 	%f45, [%rd32];
	st.shared.f32 	[%r27], %f45;
	mov.u32 	%r105, %r28;
	@%p16 bra 	$L__BB0_19;
	add.s32 	%r71, %r29, %r104;
	mul.wide.u32 	%rd33, %r71, 4;
	add.s64 	%rd34, %rd2, %rd33;
	ld.global.f32 	%f46, [%rd34];
	st.shared.f32 	[%r30], %f46;
	mov.u32 	%r105, %r31;
$L__BB0_19:
	setp.lt.u32 	%p17, %r19, 3;
	@%p17 bra 	$L__BB0_21;
$L__BB0_20:
	mad.lo.s32 	%r72, %r105, %r52, %r104;
	mul.wide.u32 	%rd35, %r72, 4;
	add.s64 	%rd36, %rd2, %rd35;
	ld.global.f32 	%f47, [%rd36];
	shl.b32 	%r73, %r105, 2;
	mov.u32 	%r74, _ZZ6matMuliPfS_S_E4Bwrk;
	add.s32 	%r75, %r74, %r73;
	st.shared.f32 	[%r75], %f47;
	add.s32 	%r76, %r105, %r1;
	mad.lo.s32 	%r77, %r76, %r52, %r104;
	mul.wide.u32 	%rd37, %r77, 4;
	add.s64 	%rd38, %rd2, %rd37;
	ld.global.f32 	%f48, [%rd38];
	add.s32 	%r78, %r75, %r26;
	st.shared.f32 	[%r78], %f48;
	add.s32 	%r79, %r76, %r1;
	mad.lo.s32 	%r80, %r79, %r52, %r104;
	mul.wide.u32 	%rd39, %r80, 4;
	add.s64 	%rd40, %rd2, %rd39;
	ld.global.f32 	%f49, [%rd40];
	add.s32 	%r81, %r78, %r26;
	st.shared.f32 	[%r81], %f49;
	add.s32 	%r82, %r79, %r1;
	mad.lo.s32 	%r83, %r82, %r52, %r104;
	mul.wide.u32 	%rd41, %r83, 4;
	add.s64 	%rd42, %rd2, %rd41;
	ld.global.f32 	%f50, [%rd42];
	add.s32 	%r84, %r81, %r26;
	st.shared.f32 	[%r84], %f50;
	add.s32 	%r105, %r82, %r1;
	setp.lt.s32 	%p18, %r105, %r52;
	@%p18 bra 	$L__BB0_20;
$L__BB0_21:
	setp.lt.u32 	%p19, %r52, 16;
	bar.sync 	0;
	mov.b32 	%r110, 0;
	mov.f32 	%f150, 0f00000000;
	@%p19 bra 	$L__BB0_24;
	mov.u32 	%r87, _ZZ6matMuliPfS_S_E4Bwrk;
	add.s32 	%r107, %r87, 32;
	mov.f32 	%f150, 0f00000000;
	mov.u64 	%rd50, %rd5;
	mov.u32 	%r108, %r34;
$L__BB0_23:
	.pragma "nounroll";
	ld.local.v4.f32 	{%f54, %f55, %f56, %f57}, [%rd50+-32];
	ld.shared.f32 	%f58, [%r107+-32];
	fma.rn.f32 	%f59, %f54, %f58, %f150;
	ld.shared.f32 	%f60, [%r107+-28];
	fma.rn.f32 	%f61, %f55, %f60, %f59;
	ld.shared.f32 	%f62, [%r107+-24];
	fma.rn.f32 	%f63, %f56, %f62, %f61;
	ld.shared.f32 	%f64, [%r107+-20];
	fma.rn.f32 	%f65, %f57, %f64, %f63;
	ld.local.v4.f32 	{%f66, %f67, %f68, %f69}, [%rd50+-16];
	ld.shared.f32 	%f70, [%r107+-16];
	fma.rn.f32 	%f71, %f66, %f70, %f65;
	ld.shared.f32 	%f72, [%r107+-12];
	fma.rn.f32 	%f73, %f67, %f72, %f71;
	ld.shared.f32 	%f74, [%r107+-8];
	fma.rn.f32 	%f75, %f68, %f74, %f73;
	ld.shared.f32 	%f76, [%r107+-4];
	fma.rn.f32 	%f77, %f69, %f76, %f75;
	ld.local.v4.f32 	{%f78, %f79, %f80, %f81}, [%rd50];
	ld.shared.f32 	%f82, [%r107];
	fma.rn.f32 	%f83, %f78, %f82, %f77;
	ld.shared.f32 	%f84, [%r107+4];
	fma.rn.f32 	%f85, %f79, %f84, %f83;
	ld.shared.f32 	%f86, [%r107+8];
	fma.rn.f32 	%f87, %f80, %f86, %f85;
	ld.shared.f32 	%f88, [%r107+12];
	fma.rn.f32 	%f89, %f81, %f88, %f87;
	ld.local.v4.f32 	{%f90, %f91, %f92, %f93}, [%rd50+16];
	ld.shared.f32 	%f94, [%r107+16];
	fma.rn.f32 	%f95, %f90, %f94, %f89;
	ld.shared.f32 	%f96, [%r107+20];
	fma.rn.f32 	%f97, %f91, %f96, %f95;
	ld.shared.f32 	%f98, [%r107+24];
	fma.rn.f32 	%f99, %f92, %f98, %f97;
	ld.shared.f32 	%f100, [%r107+28];
	fma.rn.f32 	%f150, %f93, %f100, %f99;
	add.s32 	%r108, %r108, 16;
	add.s64 	%rd50, %rd50, 64;
	add.s32 	%r107, %r107, 64;
	setp.ne.s32 	%p20, %r108, 0;
	mov.u32 	%r110, %r32;
	@%p20 bra 	$L__BB0_23;
$L__BB0_24:
	setp.eq.s32 	%p21, %r5, 0;
	@%p21 bra 	$L__BB0_34;
	setp.lt.u32 	%p22, %r20, 7;
	@%p22 bra 	$L__BB0_27;
	mul.wide.u32 	%rd43, %r110, 4;
	add.s64 	%rd44, %rd3, %rd43;
	ld.local.f32 	%f102, [%rd44];
	shl.b32 	%r88, %r110, 2;
	mov.u32 	%r89, _ZZ6matMuliPfS_S_E4Bwrk;
	add.s32 	%r90, %r89, %r88;
	ld.shared.f32 	%f103, [%r90];
	fma.rn.f32 	%f104, %f102, %f103, %f150;
	ld.local.f32 	%f105, [%rd44+4];
	ld.shared.f32 	%f106, [%r90+4];
	fma.rn.f32 	%f107, %f105, %f106, %f104;
	ld.local.f32 	%f108, [%rd44+8];
	ld.shared.f32 	%f109, [%r90+8];
	fma.rn.f32 	%f110, %f108, %f109, %f107;
	ld.local.f32 	%f111, [%rd44+12];
	ld.shared.f32 	%f112, [%r90+12];
	fma.rn.f32 	%f113, %f111, %f112, %f110;
	ld.local.f32 	%f114, [%rd44+16];
	ld.shared.f32 	%f115, [%r90+16];
	fma.rn.f32 	%f116, %f114, %f115, %f113;
	ld.local.f32 	%f117, [%rd44+20];
	ld.shared.f32 	%f118, [%r90+20];
	fma.rn.f32 	%f119, %f117, %f118, %f116;
	ld.local.f32 	%f120, [%rd44+24];
	ld.shared.f32 	%f121, [%r90+24];
	fma.rn.f32 	%f122, %f120, %f121, %f119;
	ld.local.f32 	%f123, [%rd44+28];
	ld.shared.f32 	%f124, [%r90+28];
	fma.rn.f32 	%f150, %f123, %f124, %f122;
	add.s32 	%r110, %r110, 8;
$L__BB0_27:
	setp.eq.s32 	%p23, %r21, 0;
	@%p23 bra 	$L__BB0_34;
	add.s32 	%r91, %r21, -1;
	setp.lt.u32 	%p24, %r91, 3;
	@%p24 bra 	$L__BB0_30;
	mul.wide.u32 	%rd45, %r110, 4;
	add.s64 	%rd46, %rd3, %rd45;
	ld.local.f32 	%f126, [%rd46];
	shl.b32 	%r92, %r110, 2;
	mov.u32 	%r93, _ZZ6matMuliPfS_S_E4Bwrk;
	add.s32 	%r94, %r93, %r92;
	ld.shared.f32 	%f127, [%r94];
	fma.rn.f32 	%f128, %f126, %f127, %f150;
	ld.local.f32 	%f129, [%rd46+4];
	ld.shared.f32 	%f130, [%r94+4];
	fma.rn.f32 	%f131, %f129, %f130, %f128;
	ld.local.f32 	%f132, [%rd46+8];
	ld.shared.f32 	%f133, [%r94+8];
	fma.rn.f32 	%f134, %f132, %f133, %f131;
	ld.local.f32 	%f135, [%rd46+12];
	ld.shared.f32 	%f136, [%r94+12];
	fma.rn.f32 	%f150, %f135, %f136, %f134;
	add.s32 	%r110, %r110, 4;
$L__BB0_30:
	setp.eq.s32 	%p25, %r33, 0;
	@%p25 bra 	$L__BB0_34;
	setp.eq.s32 	%p26, %r33, 1;
	mul.wide.u32 	%rd47, %r110, 4;
	add.s64 	%rd8, %rd3, %rd47;
	ld.local.f32 	%f137, [%rd8];
	shl.b32 	%r95, %r110, 2;
	mov.u32 	%r96, _ZZ6matMuliPfS_S_E4Bwrk;
	add.s32 	%r50, %r96, %r95;
	ld.shared.f32 	%f138, [%r50];
	fma.rn.f32 	%f150, %f137, %f138, %f150;
	@%p26 bra 	$L__BB0_34;
	setp.eq.s32 	%p27, %r33, 2;
	ld.local.f32 	%f139, [%rd8+4];
	ld.shared.f32 	%f140, [%r50+4];
	fma.rn.f32 	%f150, %f139, %f140, %f150;
	@%p27 bra 	$L__BB0_34;
	ld.local.f32 	%f141, [%rd8+8];
	ld.shared.f32 	%f142, [%r50+8];
	fma.rn.f32 	%f150, %f141, %f142, %f150;
$L__BB0_34:
	add.s32 	%r97, %r104, %r4;
	mul.wide.s32 	%rd48, %r97, 4;
	add.s64 	%rd49, %rd4, %rd48;
	st.global.f32 	[%rd49], %f150;
	bar.sync 	0;
	add.s32 	%r104, %r104, 1;
	setp.ne.s32 	%p28, %r104, %r52;
	@%p28 bra 	$L__BB0_14;
$L__BB0_35:
	ret;

}


// ===== COMPILED SASS (sm_100) =====

	.target	sm_100

	.elftype	@"ET_EXEC"


//--------------------- .note.nv.tkinfo           --------------------------
	.section	.note.nv.tkinfo,"",@"SHT_NOTE"
	.sectionflags	@"SHF_NOTE_NV_TKINFO"
	.tkinfo
        /*0018*/ 	.word	0x00000002
        /*0030*/ 	.string	""
        /*0030*/ 	.string	"ptxas"
        /*0030*/ 	.string	"Cuda compilation tools, release 13.0, V13.0.88"
        /*0030*/ 	.string	"Build cuda_13.0.r13.0/compiler.36424714_0"
        /*0030*/ 	.string	"-arch sm_100 -m 64 "



//--------------------- .note.nv.cuinfo           --------------------------
	.section	.note.nv.cuinfo,"",@"SHT_NOTE"
	.sectionflags	@"SHF_NOTE_NV_CUINFO"
        /*0018*/ 	.short	0x0002
        /*001a*/ 	.short	0x0064
        /*001c*/ 	.short	0x0082
	.zero		2


//--------------------- .nv.info                  --------------------------
	.section	.nv.info,"",@"SHT_CUDA_INFO"
	.align	4


	//----- nvinfo : EIATTR_REGCOUNT
	.align		4
        /*0000*/ 	.byte	0x04, 0x2f
        /*0002*/ 	.short	(.L_1 - .L_0)
	.align		4
.L_0:
        /*0004*/ 	.word	index@(_Z6matMuliPfS_S_)
        /*0008*/ 	.word	0x00000021


	//----- nvinfo : EIATTR_FRAME_SIZE
	.align		4
.L_1:
        /*000c*/ 	.byte	0x04, 0x11
        /*000e*/ 	.short	(.L_3 - .L_2)
	.align		4
.L_2:
        /*0010*/ 	.word	index@(_Z6matMuliPfS_S_)
        /*0014*/ 	.word	0x00001000


	//----- nvinfo : EIATTR_MIN_STACK_SIZE
	.align		4
.L_3:
        /*0018*/ 	.byte	0x04, 0x12
        /*001a*/ 	.short	(.L_5 - .L_4)
	.align		4
.L_4:
        /*001c*/ 	.word	index@(_Z6matMuliPfS_S_)
        /*0020*/ 	.word	0x00001000
.L_5:


//--------------------- .nv.compat                --------------------------
	.section	.nv.compat,"",@"SHT_CUDA_COMPAT_INFO"
	.align	4
        /*0000*/ 	.byte	0x02, 0x09, 0x00, 0x00, 0x02, 0x02, 0x01, 0x00, 0x02, 0x05, 0x05, 0x00, 0x03, 0x07, 0x01, 0x01
        /*0010*/ 	.byte	0x02, 0x03, 0x00, 0x00, 0x02, 0x06, 0x01, 0x00, 0x04, 0x0b, 0x08, 0x00, 0x09, 0x00, 0x00, 0x00
        /*0020*/ 	.byte	0x00, 0x00, 0x00, 0x00


//--------------------- .nv.info._Z6matMuliPfS_S_ --------------------------
	.section	.nv.info._Z6matMuliPfS_S_,"",@"SHT_CUDA_INFO"
	.sectionflags	@""
	.align	4


	//----- nvinfo : EIATTR_CUDA_API_VERSION
	.align		4
        /*0000*/ 	.byte	0x04, 0x37
        /*0002*/ 	.short	(.L_7 - .L_6)
.L_6:
        /*0004*/ 	.word	0x00000082


	//----- nvinfo : EIATTR_KPARAM_INFO
	.align		4
.L_7:
        /*0008*/ 	.byte	0x04, 0x17
        /*000a*/ 	.short	(.L_9 - .L_8)
.L_8:
        /*000c*/ 	.word	0x00000000
        /*0010*/ 	.short	0x0003
        /*0012*/ 	.short	0x0018
        /*0014*/ 	.byte	0x00, 0xf5, 0x21, 0x00


	//----- nvinfo : EIATTR_KPARAM_INFO
	.align		4
.L_9:
        /*0018*/ 	.byte	0x04, 0x17
        /*001a*/ 	.short	(.L_11 - .L_10)
.L_10:
        /*001c*/ 	.word	0x00000000
        /*0020*/ 	.short	0x0002
        /*0022*/ 	.short	0x0010
        /*0024*/ 	.byte	0x00, 0xf5, 0x21, 0x00


	//----- nvinfo : EIATTR_KPARAM_INFO
	.align		4
.L_11:
        /*0028*/ 	.byte	0x04, 0x17
        /*002a*/ 	.short	(.L_13 - .L_12)
.L_12:
        /*002c*/ 	.word	0x00000000
        /*0030*/ 	.short	0x0001
        /*0032*/ 	.short	0x0008
        /*0034*/ 	.byte	0x00, 0xf5, 0x21, 0x00


	//----- nvinfo : EIATTR_KPARAM_INFO
	.align		4
.L_13:
        /*0038*/ 	.byte	0x04, 0x17
        /*003a*/ 	.short	(.L_15 - .L_14)
.L_14:
        /*003c*/ 	.word	0x00000000
        /*0040*/ 	.short	0x0000
        /*0042*/ 	.short	0x0000
        /*0044*/ 	.byte	0x00, 0xf0, 0x11, 0x00


	//----- nvinfo : EIATTR_SPARSE_MMA_MASK
	.align		4
.L_15:
        /*0048*/ 	.byte	0x03, 0x50
        /*004a*/ 	.short	0x0000


	//----- nvinfo : EIATTR_MAXREG_COUNT
	.align		4
        /*004c*/ 	.byte	0x03, 0x1b
        /*004e*/ 	.short	0x00ff


	//----- nvinfo : EIATTR_NUM_BARRIERS
	.align		4
        /*0050*/ 	.byte	0x02, 0x4c
        /*0052*/ 	.byte	0x01
	.zero		1


	//----- nvinfo : EIATTR_MERCURY_ISA_VERSION
	.align		4
        /*0054*/ 	.byte	0x03, 0x5f
        /*0056*/ 	.short	0x0101


	//----- nvinfo : EIATTR_UNUSED_LOAD_BYTE_OFFSET
	.align		4
        /*0058*/ 	.byte	0x04, 0x44
        /*005a*/ 	.short	(.L_17 - .L_16)


	//   ....[0]....
.L_16:
        /*005c*/ 	.word	0x00001290
        /*0060*/ 	.word	0x00000fff


	//----- nvinfo : EIATTR_VRC_CTA_INIT_COUNT
	.align		4
.L_17:
        /*0064*/ 	.byte	0x02, 0x4a
	.zero		1
	.zero		1


	//----- nvinfo : EIATTR_EXIT_INSTR_OFFSETS
	.align		4
        /*0068*/ 	.byte	0x04, 0x1c
        /*006a*/ 	.short	(.L_19 - .L_18)


	//   ....[0]....
.L_18:
        /*006c*/ 	.word	0x000000a0


	//   ....[1]....
        /*0070*/ 	.word	0x000013a0


	//----- nvinfo : EIATTR_CRS_STACK_SIZE
	.align		4
.L_19:
        /*0074*/ 	.byte	0x04, 0x1e
        /*0076*/ 	.short	(.L_21 - .L_20)
.L_20:
        /*0078*/ 	.word	0x00000000


	//----- nvinfo : EIATTR_CBANK_PARAM_SIZE
	.align		4
.L_21:
        /*007c*/ 	.byte	0x03, 0x19
        /*007e*/ 	.short	0x0020


	//----- nvinfo : EIATTR_PARAM_CBANK
	.align		4
        /*0080*/ 	.byte	0x04, 0x0a
        /*0082*/ 	.short	(.L_23 - .L_22)
	.align		4
.L_22:
        /*0084*/ 	.word	index@(.nv.constant0._Z6matMuliPfS_S_)
        /*0088*/ 	.short	0x0380
        /*008a*/ 	.short	0x0020


	//----- nvinfo : EIATTR_SW_WAR
	.align		4
.L_23:
        /*008c*/ 	.byte	0x04, 0x36
        /*008e*/ 	.short	(.L_25 - .L_24)
.L_24:
        /*0090*/ 	.word	0x00000008
.L_25:


//--------------------- .nv.callgraph             --------------------------
	.section	.nv.callgraph,"",@"SHT_CUDA_CALLGRAPH"
	.align	4
	.sectionentsize	8
	.align		4
        /*0000*/ 	.word	0x00000000
	.align		4
        /*0004*/ 	.word	0xffffffff
	.align		4
        /*0008*/ 	.word	0x00000000
	.align		4
        /*000c*/ 	.word	0xfffffffe
	.align		4
        /*0010*/ 	.word	0x00000000
	.align		4
        /*0014*/ 	.word	0xfffffffd
	.align		4
        /*0018*/ 	.word	0x00000000
	.align		4
        /*001c*/ 	.word	0xfffffffc


//--------------------- .text._Z6matMuliPfS_S_    --------------------------
	.section	.text._Z6matMuliPfS_S_,"ax",@progbits
	.align	128
        .global         _Z6matMuliPfS_S_
        .type           _Z6matMuliPfS_S_,@function
        .size           _Z6matMuliPfS_S_,(.L_x_18 - _Z6matMuliPfS_S_)
        .other          _Z6matMuliPfS_S_,@"STO_CUDA_ENTRY STV_DEFAULT"
_Z6matMuliPfS_S_:
.text._Z6matMuliPfS_S_:
[----:B------:R-:W0:Y:S01]  /*0000*/  LDC R1, c[0x0][0x37c] ;  /* 0x0000df00ff017b82 */ /* 0x000e220000000800 */
[----:B------:R-:W1:Y:S07]  /*0010*/  S2R R0, SR_TID.X ;  /* 0x0000000000007919 */ /* 0x000e6e0000002100 */
[----:B------:R-:W1:Y:S01]  /*0020*/  S2UR UR4, SR_CTAID.X ;  /* 0x00000000000479c3 */ /* 0x000e620000002500 */
[----:B------:R-:W2:Y:S01]  /*0030*/  LDCU UR6, c[0x0][0x380] ;  /* 0x00007000ff0677ac */ /* 0x000ea20008000800 */
[----:B0-----:R-:W-:-:S06]  /*0040*/  IADD3 R1, PT, PT, R1, -0x1000, RZ ;  /* 0xfffff00001017810 */ /* 0x001fcc0007ffe0ff */
[----:B------:R-:W1:Y:S01]  /*0050*/  LDC R2, c[0x0][0x360] ;  /* 0x0000d800ff027b82 */ /* 0x000e620000000800 */
[----:B--2---:R-:W-:-:S06]  /*0060*/  UISETP.GE.AND UP0, UPT, UR6, 0x1, UPT ;  /* 0x000000010600788c */ /* 0x004fcc000bf06270 */
[----:B------:R-:W-:Y:S01]  /*0070*/  PLOP3.LUT P0, PT, PT, PT, UP0, 0x80, 0x8 ;  /* 0x000000000008781c */ /* 0x000fe20003f0f008 */
[----:B-1----:R-:W-:-:S05]  /*0080*/  IMAD R3, R2, UR4, R0 ;  /* 0x0000000402037c24 */ /* 0x002fca000f8e0200 */
[----:B------:R-:W-:-:S13]  /*0090*/  ISETP.GE.OR P0, PT, R3, UR6, !P0 ;  /* 0x0000000603007c0c */ /* 0x000fda000c706670 */
[----:B------:R-:W-:Y:S05]  /*00a0*/  @P0 EXIT ;  /* 0x000000000000094d */ /* 0x000fea0003800000 */
[----:B------:R-:W-:Y:S01]  /*00b0*/  UISETP.GE.U32.AND UP0, UPT, UR6, 0x10, UPT ;  /* 0x000000100600788c */ /* 0x000fe2000bf06070 */
[----:B------:R-:W-:Y:S01]  /*00c0*/  HFMA2 R20, -RZ, RZ, 0, 0 ;  /* 0x00000000ff147431 */ /* 0x000fe200000001ff */
[----:B------:R-:W-:Y:S01]  /*00d0*/  ULOP3.LUT UR9, UR6, 0xf, URZ, 0xc0, !UPT ;  /* 0x0000000f06097892 */ /* 0x000fe2000f8ec0ff */
[----:B------:R-:W0:Y:S06]  /*00e0*/  LDCU.64 UR12, c[0x0][0x358] ;  /* 0x00006b00ff0c77ac */ /* 0x000e2c0008000a00 */
[----:B------:R-:W-:Y:S05]  /*00f0*/  BRA.U !UP0, `(.L_x_0) ;  /* 0x0000000108787547 */ /* 0x000fea000b800000 */
[----:B------:R-:W-:Y:S01]  /*0100*/  ULOP3.LUT UR4, UR6, 0x7ffffff0, URZ, 0xc0, !UPT ;  /* 0x7ffffff006047892 */ /* 0x000fe2000f8ec0ff */
[----:B------:R-:W-:-:S05]  /*0110*/  MOV R24, RZ ;  /* 0x000000ff00187202 */ /* 0x000fca0000000f00 */
[----:B------:R-:W-:-:S07]  /*0120*/  IMAD.U32 R20, RZ, RZ, UR4 ;  /* 0x00000004ff147e24 */ /* 0x000fce000f8e00ff */
.L_x_1:
[----:B-1----:R-:W1:Y:S01]  /*0130*/  LDC.64 R22, c[0x0][0x388] ;  /* 0x0000e200ff167b82 */ /* 0x002e620000000a00 */
[----:B------:R-:W-:-:S04]  /*0140*/  IMAD R5, R3, UR6, R24 ;  /* 0x0000000603057c24 */ /* 0x000fc8000f8e0218 */
[----:B-1----:R-:W-:-:S05]  /*0150*/  IMAD.WIDE R22, R5, 0x4, R22 ;  /* 0x0000000405167825 */ /* 0x002fca00078e0216 */
[----:B0-----:R-:W2:Y:S04]  /*0160*/  LDG.E R4, desc[UR12][R22.64] ;  /* 0x0000000c16047981 */ /* 0x001ea8000c1e1900 */
[----:B------:R-:W2:Y:S04]  /*0170*/  LDG.E R5, desc[UR12][R22.64+0x4] ;  /* 0x0000040c16057981 */ /* 0x000ea8000c1e1900 */
[----:B------:R-:W2:Y:S04]  /*0180*/  LDG.E R6, desc[UR12][R22.64+0x8] ;  /* 0x0000080c16067981 */ /* 0x000ea8000c1e1900 */
[----:B------:R-:W2:Y:S04]  /*0190*/  LDG.E R7, desc[UR12][R22.64+0xc] ;  /* 0x00000c0c16077981 */ /* 0x000ea8000c1e1900 */
[----:B------:R-:W3:Y:S04]  /*01a0*/  LDG.E R8, desc[UR12][R22.64+0x10] ;  /* 0x0000100c16087981 */ /* 0x000ee8000c1e1900 */
[----:B------:R-:W3:Y:S04]  /*01b0*/  LDG.E R9, desc[UR12][R22.64+0x14] ;  /* 0x0000140c16097981 */ /* 0x000ee8000c1e1900 */
[----:B------:R-:W3:Y:S04]  /*01c0*/  LDG.E R10, desc[UR12][R22.64+0x18] ;  /* 0x0000180c160a7981 */ /* 0x000ee8000c1e1900 */
[----:B------:R-:W3:Y:S04]  /*01d0*/  LDG.E R11, desc[UR12][R22.64+0x1c] ;  /* 0x00001c0c160b7981 */ /* 0x000ee8000c1e1900 */
[----:B------:R-:W4:Y:S04]  /*01e0*/  LDG.E R12, desc[UR12][R22.64+0x20] ;  /* 0x0000200c160c7981 */ /* 0x000f28000c1e1900 */
[----:B------:R-:W4:Y:S04]  /*01f0*/  LDG.E R13, desc[UR12][R22.64+0x24] ;  /* 0x0000240c160d7981 */ /* 0x000f28000c1e1900 */
[----:B------:R-:W4:Y:S04]  /*0200*/  LDG.E R14, desc[UR12][R22.64+0x28] ;  /* 0x0000280c160e7981 */ /* 0x000f28000c1e1900 */
[----:B------:R-:W4:Y:S04]  /*0210*/  LDG.E R15, desc[UR12][R22.64+0x2c] ;  /* 0x00002c0c160f7981 */ /* 0x000f28000c1e1900 */
[----:B------:R-:W5:Y:S04]  /*0220*/  LDG.E R16, desc[UR12][R22.64+0x30] ;  /* 0x0000300c16107981 */ /* 0x000f68000c1e1900 */
[----:B------:R-:W5:Y:S04]  /*0230*/  LDG.E R17, desc[UR12][R22.64+0x34] ;  /* 0x0000340c16117981 */ /* 0x000f68000c1e1900 */
[----:B------:R-:W5:Y:S04]  /*0240*/  LDG.E R18, desc[UR12][R22.64+0x38] ;  /* 0x0000380c16127981 */ /* 0x000f68000c1e1900 */
[----:B------:R-:W5:Y:S01]  /*0250*/  LDG.E R19, desc[UR12][R22.64+0x3c] ;  /* 0x00003c0c16137981 */ /* 0x000f62000c1e1900 */
[----:B------:R-:W-:-:S02]  /*0260*/  LEA R21, R24, R1, 0x2 ;  /* 0x0000000118157211 */ /* 0x000fc400078e10ff */
[----:B------:R-:W-:-:S04]  /*0270*/  IADD3 R24, PT, PT, R24, 0x10, RZ ;  /* 0x0000001018187810 */ /* 0x000fc80007ffe0ff */
[----:B------:R-:W-:Y:S01]  /*0280*/  ISETP.NE.AND P0, PT, R24, R20, PT ;  /* 0x000000141800720c */ /* 0x000fe20003f05270 */
[----:B--2---:R1:W-:Y:S04]  /*0290*/  STL.128 [R21], R4 ;  /* 0x0000000415007387 */ /* 0x0043e80000100c00 */
[----:B---3--:R1:W-:Y:S04]  /*02a0*/  STL.128 [R21+0x10], R8 ;  /* 0x0000100815007387 */ /* 0x0083e80000100c00 */
[----:B----4-:R1:W-:Y:S04]  /*02b0*/  STL.128 [R21+0x20], R12 ;  /* 0x0000200c15007387 */ /* 0x0103e80000100c00 */
[----:B-----5:R1:W-:Y:S01]  /*02c0*/  STL.128 [R21+0x30], R16 ;  /* 0x0000301015007387 */ /* 0x0203e20000100c00 */
[----:B------:R-:W-:Y:S05]  /*02d0*/  @P0 BRA `(.L_x_1) ;  /* 0xfffffffc00940947 */ /* 0x000fea000383ffff */
.L_x_0:
[----:B------:R-:W-:-:S09]  /*02e0*/  UISETP.NE.AND UP0, UPT, UR9, URZ, UPT ;  /* 0x000000ff0900728c */ /* 0x000fd2000bf05270 */
[----:B------:R-:W-:Y:S05]  /*02f0*/  BRA.U !UP0, `(.L_x_2) ;  /* 0x0000000108dc7547 */ /* 0x000fea000b800000 */
[----:B------:R-:W-:Y:S02]  /*0300*/  UISETP.GE.U32.AND UP0, UPT, UR9, 0x8, UPT ;  /* 0x000000080900788c */ /* 0x000fe4000bf06070 */
[----:B------:R-:W-:-:S04]  /*0310*/  ULOP3.LUT UR4, UR6, 0x7, URZ, 0xc0, !UPT ;  /* 0x0000000706047892 */ /* 0x000fc8000f8ec0ff */
[----:B------:R-:W-:-:S03]  /*0320*/  UISETP.NE.AND UP1, UPT, UR4, URZ, UPT ;  /* 0x000000ff0400728c */ /* 0x000fc6000bf25270 */
[----:B------:R-:W-:Y:S08]  /*0330*/  BRA.U !UP0, `(.L_x_3) ;  /* 0x0000000108547547 */ /* 0x000ff0000b800000 */
[----:B-1----:R-:W1:Y:S01]  /*0340*/  LDC.64 R4, c[0x0][0x388] ;  /* 0x0000e200ff047b82 */ /* 0x002e620000000a00 */
[----:B------:R-:W-:-:S04]  /*0350*/  IMAD R7, R3, UR6, R20 ;  /* 0x0000000603077c24 */ /* 0x000fc8000f8e0214 */
[----:B-1----:R-:W-:-:S05]  /*0360*/  IMAD.WIDE R4, R7, 0x4, R4 ;  /* 0x0000000407047825 */ /* 0x002fca00078e0204 */
[----:B0-----:R-:W2:Y:S04]  /*0370*/  LDG.E R6, desc[UR12][R4.64] ;  /* 0x0000000c04067981 */ /* 0x001ea8000c1e1900 */
[----:B------:R-:W3:Y:S04]  /*0380*/  LDG.E R8, desc[UR12][R4.64+0x4] ;  /* 0x0000040c04087981 */ /* 0x000ee8000c1e1900 */
[----:B------:R-:W4:Y:S04]  /*0390*/  LDG.E R10, desc[UR12][R4.64+0x8] ;  /* 0x0000080c040a7981 */ /* 0x000f28000c1e1900 */
[----:B------:R-:W5:Y:S04]  /*03a0*/  LDG.E R12, desc[UR12][R4.64+0xc] ;  /* 0x00000c0c040c7981 */ /* 0x000f68000c1e1900 */
[----:B------:R-:W5:Y:S04]  /*03b0*/  LDG.E R14, desc[UR12][R4.64+0x10] ;  /* 0x0000100c040e7981 */ /* 0x000f68000c1e1900 */
[----:B------:R-:W5:Y:S04]  /*03c0*/  LDG.E R16, desc[UR12][R4.64+0x14] ;  /* 0x0000140c04107981 */ /* 0x000f68000c1e1900 */
[----:B------:R-:W5:Y:S04]  /*03d0*/  LDG.E R18, desc[UR12][R4.64+0x18] ;  /* 0x0000180c04127981 */ /* 0x000f68000c1e1900 */
[----:B------:R-:W5:Y:S01]  /*03e0*/  LDG.E R22, desc[UR12][R4.64+0x1c] ;  /* 0x00001c0c04167981 */ /* 0x000f62000c1e1900 */
[C---:B------:R-:W-:Y:S01]  /*03f0*/  LEA R7, R20.reuse, R1, 0x2 ;  /* 0x0000000114077211 */ /* 0x040fe200078e10ff */
[----:B------:R-:W-:-:S04]  /*0400*/  VIADD R20, R20, 0x8 ;  /* 0x0000000814147836 */ /* 0x000fc80000000000 */
[----:B--2---:R2:W-:Y:S04]  /*0410*/  STL [R7], R6 ;  /* 0x0000000607007387 */ /* 0x0045e80000100800 */
[----:B---3--:R2:W-:Y:S04]  /*0420*/  STL [R7+0x4], R8 ;  /* 0x0000040807007387 */ /* 0x0085e80000100800 */
[----:B----4-:R2:W-:Y:S04]  /*0430*/  STL [R7+0x8], R10 ;  /* 0x0000080a07007387 */ /* 0x0105e80000100800 */
[----:B-----5:R2:W-:Y:S04]  /*0440*/  STL [R7+0xc], R12 ;  /* 0x00000c0c07007387 */ /* 0x0205e80000100800 */
[----:B------:R2:W-:Y:S04]  /*0450*/  STL [R7+0x10], R14 ;  /* 0x0000100e07007387 */ /* 0x0005e80000100800 */
[----:B------:R2:W-:Y:S04]  /*0460*/  STL [R7+0x14], R16 ;  /* 0x0000141007007387 */ /* 0x0005e80000100800 */
[----:B------:R2:W-:Y:S04]  /*0470*/  STL [R7+0x18], R18 ;  /* 0x0000181207007387 */ /* 0x0005e80000100800 */
[----:B------:R2:W-:Y:S02]  /*0480*/  STL [R7+0x1c], R22 ;  /* 0x00001c1607007387 */ /* 0x0005e40000100800 */
.L_x_3:
[----:B------:R-:W-:Y:S05]  /*0490*/  BRA.U !UP1, `(.L_x_2) ;  /* 0x0000000109747547 */ /* 0x000fea000b800000 */
[----:B------:R-:W-:Y:S02]  /*04a0*/  UISETP.GE.U32.AND UP0, UPT, UR4, 0x4, UPT ;  /* 0x000000040400788c */ /* 0x000fe4000bf06070 */
[----:B------:R-:W-:-:S04]  /*04b0*/  ULOP3.LUT UR5, UR6, 0x3, URZ, 0xc0, !UPT ;  /* 0x0000000306057892 */ /* 0x000fc8000f8ec0ff */
[----:B------:R-:W-:-:S03]  /*04c0*/  UISETP.NE.AND UP1, UPT, UR5, URZ, UPT ;  /* 0x000000ff0500728c */ /* 0x000fc6000bf25270 */
[----:B------:R-:W-:Y:S08]  /*04d0*/  BRA.U !UP0, `(.L_x_4) ;  /* 0x0000000108347547 */ /* 0x000ff0000b800000 */
[----:B-1----:R-:W1:Y:S01]  /*04e0*/  LDC.64 R4, c[0x0][0x388] ;  /* 0x0000e200ff047b82 */ /* 0x002e620000000a00 */
[----:B--2---:R-:W-:-:S04]  /*04f0*/  IMAD R7, R3, UR6, R20 ;  /* 0x0000000603077c24 */ /* 0x004fc8000f8e0214 */
[----:B-1----:R-:W-:-:S05]  /*0500*/  IMAD.WIDE R4, R7, 0x4, R4 ;  /* 0x0000000407047825 */ /* 0x002fca00078e0204 */
[----:B0-----:R-:W2:Y:S04]  /*0510*/  LDG.E R6, desc[UR12][R4.64] ;  /* 0x0000000c04067981 */ /* 0x001ea8000c1e1900 */
[----:B------:R-:W3:Y:S04]  /*0520*/  LDG.E R8, desc[UR12][R4.64+0x4] ;  /* 0x0000040c04087981 */ /* 0x000ee8000c1e1900 */
[----:B------:R-:W4:Y:S04]  /*0530*/  LDG.E R10, desc[UR12][R4.64+0x8] ;  /* 0x0000080c040a7981 */ /* 0x000f28000c1e1900 */
[----:B------:R-:W5:Y:S01]  /*0540*/  LDG.E R12, desc[UR12][R4.64+0xc] ;  /* 0x00000c0c040c7981 */ /* 0x000f62000c1e1900 */
[----:B------:R-:W-:-:S02]  /*0550*/  LEA R7, R20, R1, 0x2 ;  /* 0x0000000114077211 */ /* 0x000fc400078e10ff */
[----:B------:R-:W-:-:S03]  /*0560*/  IADD3 R20, PT, PT, R20, 0x4, RZ ;  /* 0x0000000414147810 */ /* 0x000fc60007ffe0ff */
[----:B--2---:R0:W-:Y:S04]  /*0570*/  STL [R7], R6 ;  /* 0x0000000607007387 */ /* 0x0041e80000100800 */
[----:B---3--:R0:W-:Y:S04]  /*0580*/  STL [R7+0x4], R8 ;  /* 0x0000040807007387 */ /* 0x0081e80000100800 */
[----:B----4-:R0:W-:Y:S04]  /*0590*/  STL [R7+0x8], R10 ;  /* 0x0000080a07007387 */ /* 0x0101e80000100800 */
[----:B-----5:R0:W-:Y:S02]  /*05a0*/  STL [R7+0xc], R12 ;  /* 0x00000c0c07007387 */ /* 0x0201e40000100800 */
.L_x_4:
[----:B------:R-:W-:Y:S05]  /*05b0*/  BRA.U !UP1, `(.L_x_2) ;  /* 0x00000001092c7547 */ /* 0x000fea000b800000 */
[----:B012---:R-:W0:Y:S01]  /*05c0*/  LDC.64 R6, c[0x0][0x388] ;  /* 0x0000e200ff067b82 */ /* 0x007e220000000a00 */
[----:B------:R-:W-:-:S05]  /*05d0*/  UMOV UR4, URZ ;  /* 0x000000ff00047c82 */ /* 0x000fca0008000000 */
.L_x_5:
[----:B------:R-:W-:-:S04]  /*05e0*/  IMAD R5, R3, UR6, R20 ;  /* 0x0000000603057c24 */ /* 0x000fc8000f8e0214 */
[----:B0--3--:R-:W-:-:S06]  /*05f0*/  IMAD.WIDE R4, R5, 0x4, R6 ;  /* 0x0000000405047825 */ /* 0x009fcc00078e0206 */
[----:B------:R-:W2:Y:S01]  /*0600*/  LDG.E R4, desc[UR12][R4.64] ;  /* 0x0000000c04047981 */ /* 0x000ea2000c1e1900 */
[C---:B------:R-:W-:Y:S01]  /*0610*/  LEA R9, R20.reuse, R1, 0x2 ;  /* 0x0000000114097211 */ /* 0x040fe200078e10ff */
[----:B------:R-:W-:Y:S01]  /*0620*/  UIADD3 UR4, UPT, UPT, UR4, 0x1, URZ ;  /* 0x0000000104047890 */ /* 0x000fe2000fffe0ff */
[----:B------:R-:W-:-:S03]  /*0630*/  VIADD R20, R20, 0x1 ;  /* 0x0000000114147836 */ /* 0x000fc60000000000 */
[----:B------:R-:W-:Y:S01]  /*0640*/  UISETP.NE.AND UP0, UPT, UR4, UR5, UPT ;  /* 0x000000050400728c */ /* 0x000fe2000bf05270 */
[----:B--2---:R3:W-:Y:S08]  /*0650*/  STL [R9], R4 ;  /* 0x0000000409007387 */ /* 0x0047f00000100800 */
[----:B------:R-:W-:Y:S05]  /*0660*/  BRA.U UP0, `(.L_x_5) ;  /* 0xfffffffd00dc7547 */ /* 0x000fea000b83ffff */
.L_x_2:
[----:B012---:R-:W0:Y:S01]  /*0670*/  I2F.U32.RP R6, R2 ;  /* 0x0000000200067306 */ /* 0x007e220000209000 */
[C---:B------:R-:W-:Y:S01]  /*0680*/  IADD3 R28, PT, PT, R2.reuse, R0, RZ ;  /* 0x00000000021c7210 */ /* 0x040fe20007ffe0ff */
[----:B------:R-:W1:Y:S01]  /*0690*/  S2UR UR5, SR_CgaCtaId ;  /* 0x00000000000579c3 */ /* 0x000e620000008800 */
[----:B------:R-:W-:Y:S01]  /*06a0*/  ISETP.NE.U32.AND P2, PT, R2, RZ, PT ;  /* 0x000000ff0200720c */ /* 0x000fe20003f45070 */
[----:B------:R-:W-:Y:S01]  /*06b0*/  UMOV UR4, 0x400 ;  /* 0x0000040000047882 */ /* 0x000fe20000000000 */
[C---:B------:R-:W-:Y:S01]  /*06c0*/  ISETP.GE.U32.AND P0, PT, R28.reuse, UR6, PT ;  /* 0x000000061c007c0c */ /* 0x040fe2000bf06070 */
[----:B------:R-:W-:Y:S01]  /*06d0*/  UIADD3 UR10, UPT, UPT, UR9, -0x1, URZ ;  /* 0xffffffff090a7890 */ /* 0x000fe2000fffe0ff */
[C---:B------:R-:W-:Y:S01]  /*06e0*/  VIMNMX.U32 R7, PT, PT, R28.reuse, UR6, !PT ;  /* 0x000000061c077c48 */ /* 0x040fe2000ffe0000 */
[----:B------:R-:W-:Y:S01]  /*06f0*/  ULOP3.LUT UR14, UR6, 0x7ffffff0, URZ, 0xc0, !UPT ;  /* 0x7ffffff0060e7892 */ /* 0x000fe2000f8ec0ff */
[----:B------:R-:W-:Y:S01]  /*0700*/  SEL R27, RZ, 0x1, P0 ;  /* 0x00000001ff1b7807 */ /* 0x000fe20000000000 */
[----:B------:R-:W-:Y:S01]  /*0710*/  ULOP3.LUT UR11, UR6, 0x7, URZ, 0xc0, !UPT ;  /* 0x00000007060b7892 */ /* 0x000fe2000f8ec0ff */
[----:B------:R-:W-:Y:S01]  /*0720*/  IADD3 R24, PT, PT, R1, 0x20, RZ ;  /* 0x0000002001187810 */ /* 0x000fe20007ffe0ff */
[----:B------:R-:W-:Y:S01]  /*0730*/  ULOP3.LUT UR8, UR6, 0x3, URZ, 0xc0, !UPT ;  /* 0x0000000306087892 */ /* 0x000fe2000f8ec0ff */
[----:B------:R-:W-:Y:S01]  /*0740*/  IADD3 R7, PT, PT, R7, -R28, -R27 ;  /* 0x8000001c07077210 */ /* 0x000fe20007ffe81b */
[----:B------:R-:W-:Y:S01]  /*0750*/  UIADD3 UR7, UPT, UPT, -UR14, URZ, URZ ;  /* 0x000000ff0e077290 */ /* 0x000fe2000fffe1ff */
[----:B0-----:R-:W3:Y:S01]  /*0760*/  MUFU.RCP R6, R6 ;  /* 0x0000000600067308 */ /* 0x001ee20000001000 */
[----:B------:R-:W-:Y:S01]  /*0770*/  IADD3 R25, PT, PT, R28, R2, RZ ;  /* 0x000000021c197210 */ /* 0x000fe20007ffe0ff */
[----:B------:R-:W-:-:S02]  /*0780*/  UISETP.GE.U32.AND UP0, UPT, UR10, 0x7, UPT ;  /* 0x000000070a00788c */ /* 0x000fc4000bf06070 */
[----:B-1----:R-:W-:Y:S01]  /*0790*/  ULEA UR4, UR5, UR4, 0x18 ;  /* 0x0000000405047291 */ /* 0x002fe2000f8ec0ff */
[----:B---3--:R-:W-:-:S05]  /*07a0*/  IADD3 R4, PT, PT, R6, 0xffffffe, RZ ;  /* 0x0ffffffe06047810 */ /* 0x008fca0007ffe0ff */
[----:B------:R-:W-:Y:S01]  /*07b0*/  LEA R26, R0, UR4, 0x2 ;  /* 0x00000004001a7c11 */ /* 0x000fe2000f8e10ff */
[----:B------:R-:W-:Y:S01]  /*07c0*/  UMOV UR4, URZ ;  /* 0x000000ff00047c82 */ /* 0x000fe20008000000 */
[----:B------:R0:W1:Y:S02]  /*07d0*/  F2I.FTZ.U32.TRUNC.NTZ R5, R4 ;  /* 0x0000000400057305 */ /* 0x000064000021f000 */
[----:B0-----:R-:W-:Y:S01]  /*07e0*/  IMAD.MOV.U32 R4, RZ, RZ, RZ ;  /* 0x000000ffff047224 */ /* 0x001fe200078e00ff */
[----:B-1----:R-:W-:-:S05]  /*07f0*/  IADD3 R9, PT, PT, RZ, -R5, RZ ;  /* 0x80000005ff097210 */ /* 0x002fca0007ffe0ff */
[----:B------:R-:W-:-:S04]  /*0800*/  IMAD R9, R9, R2, RZ ;  /* 0x0000000209097224 */ /* 0x000fc800078e02ff */
[----:B------:R-:W-:-:S06]  /*0810*/  IMAD.HI.U32 R6, R5, R9, R4 ;  /* 0x0000000905067227 */ /* 0x000fcc00078e0004 */
[----:B------:R-:W-:-:S05]  /*0820*/  IMAD.HI.U32 R6, R6, R7, RZ ;  /* 0x0000000706067227 */ /* 0x000fca00078e00ff */
[----:B------:R-:W-:-:S05]  /*0830*/  IADD3 R4, PT, PT, -R6, RZ, RZ ;  /* 0x000000ff06047210 */ /* 0x000fca0007ffe1ff */
[----:B------:R-:W-:-:S05]  /*0840*/  IMAD R7, R2, R4, R7 ;  /* 0x0000000402077224 */ /* 0x000fca00078e0207 */
[----:B------:R-:W-:-:S13]  /*0850*/  ISETP.GE.U32.AND P0, PT, R7, R2, PT ;  /* 0x000000020700720c */ /* 0x000fda0003f06070 */
[-C--:B------:R-:W-:Y:S02]  /*0860*/  @P0 IADD3 R7, PT, PT, R7, -R2.reuse, RZ ;  /* 0x8000000207070210 */ /* 0x080fe40007ffe0ff */
[----:B------:R-:W-:Y:S02]  /*0870*/  @P0 IADD3 R6, PT, PT, R6, 0x1, RZ ;  /* 0x0000000106060810 */ /* 0x000fe40007ffe0ff */
[----:B------:R-:W-:-:S13]  /*0880*/  ISETP.GE.U32.AND P1, PT, R7, R2, PT ;  /* 0x000000020700720c */ /* 0x000fda0003f26070 */
[----:B------:R-:W-:Y:S01]  /*0890*/  @P1 VIADD R6, R6, 0x1 ;  /* 0x0000000106061836 */ /* 0x000fe20000000000 */
[----:B------:R-:W-:-:S04]  /*08a0*/  @!P2 LOP3.LUT R6, RZ, R2, RZ, 0x33, !PT ;  /* 0x00000002ff06a212 */ /* 0x000fc800078e33ff */
[----:B------:R-:W-:-:S07]  /*08b0*/  IADD3 R27, PT, PT, R27, R6, RZ ;  /* 0x000000061b1b7210 */ /* 0x000fce0007ffe0ff */
.L_x_16:
[----:B0-----:R-:W0:Y:S01]  /*08c0*/  LDCU UR10, c[0x0][0x380] ;  /* 0x00007000ff0a77ac */ /* 0x001e220008000800 */
[----:B------:R-:W-:Y:S01]  /*08d0*/  BSSY.RECONVERGENT B0, `(.L_x_6) ;  /* 0x0000042000007945 */ /* 0x000fe20003800200 */
[----:B0-----:R-:W-:-:S13]  /*08e0*/  ISETP.GE.U32.AND P0, PT, R0, UR10, PT ;  /* 0x0000000a00007c0c */ /* 0x001fda000bf06070 */
[----:B------:R-:W-:Y:S05]  /*08f0*/  @P0 BRA `(.L_x_7) ;  /* 0x0000000000fc0947 */ /* 0x000fea0003800000 */
[C---:B------:R-:W-:Y:S01]  /*0900*/  LOP3.LUT R8, R27.reuse, 0x3, RZ, 0xc0, !PT ;  /* 0x000000031b087812 */ /* 0x040fe200078ec0ff */
[----:B------:R-:W-:Y:S01]  /*0910*/  BSSY.RECONVERGENT B1, `(.L_x_8) ;  /* 0x000001d000017945 */ /* 0x000fe20003800200 */
[----:B------:R-:W-:Y:S01]  /*0920*/  ISETP.GE.U32.AND P0, PT, R27, 0x3, PT ;  /* 0x000000031b00780c */ /* 0x000fe20003f06070 */
[----:B------:R-:W-:Y:S01]  /*0930*/  IMAD.MOV.U32 R15, RZ, RZ, R0 ;  /* 0x000000ffff0f7224 */ /* 0x000fe200078e0000 */
[----:B------:R-:W-:-:S13]  /*0940*/  ISETP.NE.AND P1, PT, R8, 0x3, PT ;  /* 0x000000030800780c */ /* 0x000fda0003f25270 */
[----:B------:R-:W-:Y:S05]  /*0950*/  @!P1 BRA `(.L_x_9) ;  /* 0x0000000000609947 */ /* 0x000fea0003800000 */
[----:B------:R-:W0:Y:S01]  /*0960*/  LDC.64 R4, c[0x0][0x390] ;  /* 0x0000e400ff047b82 */ /* 0x000e220000000a00 */
[----:B------:R-:W-:-:S05]  /*0970*/  MOV R7, UR4 ;  /* 0x0000000400077c02 */ /* 0x000fca0008000f00 */
[----:B------:R-:W-:-:S04]  /*0980*/  IMAD R7, R0, UR10, R7 ;  /* 0x0000000a00077c24 */ /* 0x000fc8000f8e0207 */
[----:B0-----:R-:W-:-:S06]  /*0990*/  IMAD.WIDE.U32 R6, R7, 0x4, R4 ;  /* 0x0000000407067825 */ /* 0x001fcc00078e0004 */
[----:B------:R-:W2:Y:S01]  /*09a0*/  LDG.E R7, desc[UR12][R6.64] ;  /* 0x0000000c06077981 */ /* 0x000ea2000c1e1900 */
[----:B------:R-:W-:Y:S02]  /*09b0*/  ISETP.NE.AND P1, PT, R8, RZ, PT ;  /* 0x000000ff0800720c */ /* 0x000fe40003f25270 */
[----:B------:R-:W-:Y:S01]  /*09c0*/  MOV R15, R28 ;  /* 0x0000001c000f7202 */ /* 0x000fe20000000f00 */
[----:B--2---:R0:W-:Y:S10]  /*09d0*/  STS [R26], R7 ;  /* 0x000000071a007388 */ /* 0x0041f40000000800 */
[----:B------:R-:W-:Y:S05]  /*09e0*/  @!P1 BRA `(.L_x_9) ;  /* 0x00000000003c9947 */ /* 0x000fea0003800000 */
[----:B------:R-:W-:Y:S02]  /*09f0*/  ISETP.NE.AND P1, PT, R8, 0x1, PT ;  /* 0x000000010800780c */ /* 0x000fe40003f25270 */
[----:B------:R-:W-:-:S05]  /*0a00*/  MOV R9, UR4 ;  /* 0x0000000400097c02 */ /* 0x000fca0008000f00 */
[----:B0-----:R-:W-:-:S04]  /*0a10*/  IMAD R7, R28, UR10, R9 ;  /* 0x0000000a1c077c24 */ /* 0x001fc8000f8e0209 */
[----:B------:R-:W-:-:S04]  /*0a20*/  IMAD.WIDE.U32 R6, R7, 0x4, R4 ;  /* 0x0000000407067825 */ /* 0x000fc800078e0004 */
[----:B------:R-:W-:Y:S02]  /*0a30*/  @P1 IMAD R9, R25, UR10, R9 ;  /* 0x0000000a19091c24 */ /* 0x000fe4000f8e0209 */
[----:B------:R-:W2:Y:S02]  /*0a40*/  LDG.E R6, desc[UR12][R6.64] ;  /* 0x0000000c06067981 */ /* 0x000ea4000c1e1900 */
[----:B------:R-:W-:-:S06]  /*0a50*/  @P1 IMAD.WIDE.U32 R4, R9, 0x4, R4 ;  /* 0x0000000409041825 */ /* 0x000fcc00078e0004 */
[----:B------:R-:W3:Y:S01]  /*0a60*/  @P1 LDG.E R4, desc[UR12][R4.64] ;  /* 0x0000000c04041981 */ /* 0x000ee2000c1e1900 */
[----:B------:R-:W-:-:S05]  /*0a70*/  IMAD R9, R2, 0x4, R26 ;  /* 0x0000000402097824 */ /* 0x000fca00078e021a */
[----:B------:R-:W-:Y:S02]  /*0a80*/  LEA R11, R2, R9, 0x2 ;  /* 0x00000009020b7211 */ /* 0x000fe400078e10ff */
[----:B------:R-:W-:Y:S02]  /*0a90*/  IADD3 R8, PT, PT, R25, R2, RZ ;  /* 0x0000000219087210 */ /* 0x000fe40007ffe0ff */
[----:B------:R-:W-:-:S03]  /*0aa0*/  MOV R15, R25 ;  /* 0x00000019000f7202 */ /* 0x000fc60000000f00 */
[----:B------:R-:W-:Y:S01]  /*0ab0*/  @P1 IMAD.MOV.U32 R15, RZ, RZ, R8 ;  /* 0x000000ffff0f1224 */ /* 0x000fe200078e0008 */
[----:B--2---:R1:W-:Y:S04]  /*0ac0*/  STS [R9], R6 ;  /* 0x0000000609007388 */ /* 0x0043e80000000800 */
[----:B---3--:R1:W-:Y:S02]  /*0ad0*/  @P1 STS [R11], R4 ;  /* 0x000000040b001388 */ /* 0x0083e40000000800 */
.L_x_9:
[----:B------:R-:W-:Y:S05]  /*0ae0*/  BSYNC.RECONVERGENT B1 ;  /* 0x0000000000017941 */ /* 0x000fea0003800200 */
.L_x_8:
[----:B------:R-:W-:Y:S05]  /*0af0*/  @!P0 BRA `(.L_x_7) ;  /* 0x00000000007c8947 */ /* 0x000fea0003800000 */
[----:B0-----:R-:W0:Y:S01]  /*0b00*/  S2R R7, SR_CgaCtaId ;  /* 0x0000000000077919 */ /* 0x001e220000008800 */
[----:B-1----:R-:W1:Y:S01]  /*0b10*/  LDC.64 R4, c[0x0][0x390] ;  /* 0x0000e400ff047b82 */ /* 0x002e620000000a00 */
[----:B------:R-:W-:-:S04]  /*0b20*/  MOV R14, 0x400 ;  /* 0x00000400000e7802 */ /* 0x000fc80000000f00 */
[----:B0-----:R-:W-:-:S07]  /*0b30*/  LEA R14, R7, R14, 0x18 ;  /* 0x0000000e070e7211 */ /* 0x001fce00078ec0ff */
.L_x_10:
[----:B------:R-:W-:Y:S02]  /*0b40*/  IADD3 R9, PT, PT, R2, R15, RZ ;  /* 0x0000000f02097210 */ /* 0x000fe40007ffe0ff */
[----:B--2---:R-:W-:Y:S02]  /*0b50*/  MOV R6, UR4 ;  /* 0x0000000400067c02 */ /* 0x004fe40008000f00 */
[----:B------:R-:W-:-:S03]  /*0b60*/  IADD3 R11, PT, PT, R9, R2, RZ ;  /* 0x00000002090b7210 */ /* 0x000fc60007ffe0ff */
[--C-:B------:R-:W-:Y:S01]  /*0b70*/  IMAD R7, R15, UR10, R6.reuse ;  /* 0x0000000a0f077c24 */ /* 0x100fe2000f8e0206 */
[----:B------:R-:W-:Y:S01]  /*0b80*/  IADD3 R17, PT, PT, R11, R2, RZ ;  /* 0x000000020b117210 */ /* 0x000fe20007ffe0ff */
[--C-:B------:R-:W-:Y:S02]  /*0b90*/  IMAD R9, R9, UR10, R6.reuse ;  /* 0x0000000a09097c24 */ /* 0x100fe4000f8e0206 */
[--C-:B------:R-:W-:Y:S02]  /*0ba0*/  IMAD R11, R11, UR10, R6.reuse ;  /* 0x0000000a0b0b7c24 */ /* 0x100fe4000f8e0206 */
[----:B------:R-:W-:Y:S02]  /*0bb0*/  IMAD R13, R17, UR10, R6 ;  /* 0x0000000a110d7c24 */ /* 0x000fe4000f8e0206 */
[----:B-1----:R-:W-:-:S04]  /*0bc0*/  IMAD.WIDE.U32 R6, R7, 0x4, R4 ;  /* 0x0000000407067825 */ /* 0x002fc800078e0004 */
[--C-:B------:R-:W-:Y:S02]  /*0bd0*/  IMAD.WIDE.U32 R8, R9, 0x4, R4.reuse ;  /* 0x0000000409087825 */ /* 0x100fe400078e0004 */
[----:B------:R-:W2:Y:S02]  /*0be0*/  LDG.E R6, desc[UR12][R6.64] ;  /* 0x0000000c06067981 */ /* 0x000ea4000c1e1900 */
[--C-:B------:R-:W-:Y:S02]  /*0bf0*/  IMAD.WIDE.U32 R10, R11, 0x4, R4.reuse ;  /* 0x000000040b0a7825 */ /* 0x100fe400078e0004 */
[----:B------:R-:W3:Y:S02]  /*0c00*/  LDG.E R8, desc[UR12][R8.64] ;  /* 0x0000000c08087981 */ /* 0x000ee4000c1e1900 */
[----:B------:R-:W-:Y:S02]  /*0c10*/  IMAD.WIDE.U32 R12, R13, 0x4, R4 ;  /* 0x000000040d0c7825 */ /* 0x000fe400078e0004 */
[----:B------:R-:W4:Y:S04]  /*0c20*/  LDG.E R10, desc[UR12][R10.64] ;  /* 0x0000000c0a0a7981 */ /* 0x000f28000c1e1900 */
[----:B------:R-:W5:Y:S01]  /*0c30*/  LDG.E R12, desc[UR12][R12.64] ;  /* 0x0000000c0c0c7981 */ /* 0x000f62000c1e1900 */
[----:B------:R-:W-:-:S05]  /*0c40*/  IMAD R19, R15, 0x4, R14 ;  /* 0x000000040f137824 */ /* 0x000fca00078e020e */
[----:B------:R-:W-:-:S04]  /*0c50*/  LEA R21, R2, R19, 0x2 ;  /* 0x0000001302157211 */ /* 0x000fc800078e10ff */
[----:B------:R-:W-:-:S04]  /*0c60*/  LEA R23, R2, R21, 0x2 ;  /* 0x0000001502177211 */ /* 0x000fc800078e10ff */
[----:B------:R-:W-:Y:S02]  /*0c70*/  LEA R29, R2, R23, 0x2 ;  /* 0x00000017021d7211 */ /* 0x000fe400078e10ff */
[----:B------:R-:W-:-:S04]  /*0c80*/  IADD3 R15, PT, PT, R17, R2, RZ ;  /* 0x00000002110f7210 */ /* 0x000fc80007ffe0ff */
[----:B------:R-:W-:Y:S01]  /*0c90*/  ISETP.GE.AND P0, PT, R15, UR10, PT ;  /* 0x0000000a0f007c0c */ /* 0x000fe2000bf06270 */
[----:B--2---:R2:W-:Y:S04]  /*0ca0*/  STS [R19], R6 ;  /* 0x0000000613007388 */ /* 0x0045e80000000800 */
[----:B---3--:R2:W-:Y:S04]  /*0cb0*/  STS [R21], R8 ;  /* 0x0000000815007388 */ /* 0x0085e80000000800 */
[----:B----4-:R2:W-:Y:S04]  /*0cc0*/  STS [R23], R10 ;  /* 0x0000000a17007388 */ /* 0x0105e80000000800 */
[----:B-----5:R2:W-:Y:S01]  /*0cd0*/  STS [R29], R12 ;  /* 0x0000000c1d007388 */ /* 0x0205e20000000800 */
[----:B------:R-:W-:Y:S05]  /*0ce0*/  @!P0 BRA `(.L_x_10) ;  /* 0xfffffffc00948947 */ /* 0x000fea000383ffff */
.L_x_7:
[----:B------:R-:W-:Y:S05]  /*0cf0*/  BSYNC.RECONVERGENT B0 ;  /* 0x0000000000007941 */ /* 0x000fea0003800200 */
.L_x_6:
[----:B------:R-:W-:Y:S01]  /*0d00*/  BAR.SYNC.DEFER_BLOCKING 0x0 ;  /* 0x0000000000007b1d */ /* 0x000fe20000010000 */
[----:B------:R-:W-:Y:S01]  /*0d10*/  UISETP.GE.U32.AND UP1, UPT, UR10, 0x10, UPT ;  /* 0x000000100a00788c */ /* 0x000fe2000bf26070 */
[----:B--2---:R-:W-:Y:S02]  /*0d20*/  HFMA2 R29, -RZ, RZ, 0, 0 ;  /* 0x00000000ff1d7431 */ /* 0x004fe400000001ff */
[----:B------:R-:W-:-:S06]  /*0d30*/  IMAD.MOV.U32 R20, RZ, RZ, RZ ;  /* 0x000000ffff147224 */ /* 0x000fcc00078e00ff */
[----:B------:R-:W-:Y:S05]  /*0d40*/  BRA.U !UP1, `(.L_x_11) ;  /* 0x0000000109947547 */ /* 0x000fea000b800000 */
[----:B------:R-:W2:Y:S01]  /*0d50*/  S2UR UR6, SR_CgaCtaId ;  /* 0x00000000000679c3 */ /* 0x000ea20000008800 */
[----:B------:R-:W-:Y:S01]  /*0d60*/  UMOV UR5, 0x400 ;  /* 0x0000040000057882 */ /* 0x000fe20000000000 */
[----:B------:R-:W-:Y:S02]  /*0d70*/  MOV R29, RZ ;  /* 0x000000ff001d7202 */ /* 0x000fe40000000f00 */
[----:B------:R-:W-:Y:S01]  /*0d80*/  MOV R30, R24 ;  /* 0x00000018001e7202 */ /* 0x000fe20000000f00 */
[----:B--2---:R-:W-:-:S03]  /*0d90*/  ULEA UR5, UR6, UR5, 0x18 ;  /* 0x0000000506057291 */ /* 0x004fc6000f8ec0ff */
[----:B------:R-:W-:Y:S01]  /*0da0*/  UMOV UR6, UR7 ;  /* 0x0000000700067c82 */ /* 0x000fe20008000000 */
[----:B------:R-:W-:-:S12]  /*0db0*/  UIADD3 UR5, UPT, UPT, UR5, 0x20, URZ ;  /* 0x0000002005057890 */ /* 0x000fd8000fffe0ff */
.L_x_12:
[----:B------:R-:W2:Y:S04]  /*0dc0*/  LDL.128 R16, [R30+-0x20] ;  /* 0xffffe0001e107983 */ /* 0x000ea80000100c00 */
[----:B------:R-:W3:Y:S04]  /*0dd0*/  LDL.128 R12, [R30+-0x10] ;  /* 0xfffff0001e0c7983 */ /* 0x000ee80000100c00 */
[----:B-1----:R-:W4:Y:S04]  /*0de0*/  LDL.128 R8, [R30] ;  /* 0x000000001e087983 */ /* 0x002f280000100c00 */
[----:B0-----:R0:W5:Y:S04]  /*0df0*/  LDL.128 R4, [R30+0x10] ;  /* 0x000010001e047983 */ /* 0x0011680000100c00 */
[----:B------:R-:W2:Y:S01]  /*0e00*/  LDS.128 R20, [UR5+-0x20] ;  /* 0xffffe005ff147984 */ /* 0x000ea20008000c00 */
[----:B------:R-:W-:-:S04]  /*0e10*/  UIADD3 UR6, UPT, UPT, UR6, 0x10, URZ ;  /* 0x0000001006067890 */ /* 0x000fc8000fffe0ff */
[----:B------:R-:W-:Y:S01]  /*0e20*/  UISETP.NE.AND UP1, UPT, UR6, URZ, UPT ;  /* 0x000000ff0600728c */ /* 0x000fe2000bf25270 */
[----:B0-----:R-:W-:Y:S01]  /*0e30*/  IADD3 R30, PT, PT, R30, 0x40, RZ ;  /* 0x000000401e1e7810 */ /* 0x001fe20007ffe0ff */
[----:B--2---:R-:W-:-:S04]  /*0e40*/  FFMA R16, R16, R20, R29 ;  /* 0x0000001410107223 */ /* 0x004fc8000000001d */
[----:B------:R-:W-:-:S04]  /*0e50*/  FFMA R17, R17, R21, R16 ;  /* 0x0000001511117223 */ /* 0x000fc80000000010 */
[----:B------:R-:W-:-:S04]  /*0e60*/  FFMA R18, R18, R22, R17 ;  /* 0x0000001612127223 */ /* 0x000fc80000000011 */
[----:B------:R-:W-:Y:S02]  /*0e70*/  FFMA R23, R19, R23, R18 ;  /* 0x0000001713177223 */ /* 0x000fe40000000012 */
[----:B------:R-:W3:Y:S02]  /*0e80*/  LDS.128 R16, [UR5+-0x10] ;  /* 0xfffff005ff107984 */ /* 0x000ee40008000c00 */
[----:B---3--:R-:W-:Y:S02]  /*0e90*/  FFMA R12, R12, R16, R23 ;  /* 0x000000100c0c7223 */ /* 0x008fe40000000017 */
[----:B------:R-:W4:Y:S02]  /*0ea0*/  LDS.128 R20, [UR5] ;  /* 0x00000005ff147984 */ /* 0x000f240008000c00 */
[----:B------:R-:W-:-:S04]  /*0eb0*/  FFMA R13, R13, R17, R12 ;  /* 0x000000110d0d7223 */ /* 0x000fc8000000000c */
[----:B------:R-:W-:-:S04]  /*0ec0*/  FFMA R14, R14, R18, R13 ;  /* 0x000000120e0e7223 */ /* 0x000fc8000000000d */
[----:B------:R-:W-:-:S04]  /*0ed0*/  FFMA R15, R15, R19, R14 ;  /* 0x000000130f0f7223 */ /* 0x000fc8000000000e */
[----:B----4-:R-:W-:Y:S02]  /*0ee0*/  FFMA R8, R8, R20, R15 ;  /* 0x0000001408087223 */ /* 0x010fe4000000000f */
[----:B------:R-:W5:Y:S02]  /*0ef0*/  LDS.128 R12, [UR5+0x10] ;  /* 0x00001005ff0c7984 */ /* 0x000f640008000c00 */
[----:B------:R-:W-:-:S04]  /*0f00*/  FFMA R9, R9, R21, R8 ;  /* 0x0000001509097223 */ /* 0x000fc80000000008 */
[----:B------:R-:W-:-:S04]  /*0f10*/  FFMA R10, R10, R22, R9 ;  /* 0x000000160a0a7223 */ /* 0x000fc80000000009 */
[----:B------:R-:W-:Y:S01]  /*0f20*/  FFMA R11, R11, R23, R10 ;  /* 0x000000170b0b7223 */ /* 0x000fe2000000000a */
[----:B------:R-:W-:-:S03]  /*0f30*/  UIADD3 UR5, UPT, UPT, UR5, 0x40, URZ ;  /* 0x0000004005057890 */ /* 0x000fc6000fffe0ff */
[----:B-----5:R-:W-:-:S04]  /*0f40*/  FFMA R4, R4, R12, R11 ;  /* 0x0000000c04047223 */ /* 0x020fc8000000000b */
[----:B------:R-:W-:-:S04]  /*0f50*/  FFMA R5, R5, R13, R4 ;  /* 0x0000000d05057223 */ /* 0x000fc80000000004 */
[----:B------:R-:W-:-:S04]  /*0f60*/  FFMA R6, R6, R14, R5 ;  /* 0x0000000e06067223 */ /* 0x000fc80000000005 */
[----:B------:R-:W-:Y:S01]  /*0f70*/  FFMA R29, R7, R15, R6 ;  /* 0x0000000f071d7223 */ /* 0x000fe20000000006 */
[----:B------:R-:W-:Y:S06]  /*0f80*/  BRA.U UP1, `(.L_x_12) ;  /* 0xfffffffd018c7547 */ /* 0x000fec000b83ffff */
[----:B------:R-:W-:-:S07]  /*0f90*/  IMAD.U32 R20, RZ, RZ, UR14 ;  /* 0x0000000eff147e24 */ /* 0x000fce000f8e00ff */
.L_x_11:
[----:B------:R-:W-:-:S09]  /*0fa0*/  UISETP.NE.AND UP1, UPT, UR9, URZ, UPT ;  /* 0x000000ff0900728c */ /* 0x000fd2000bf25270 */
[----:B------:R-:W-:Y:S05]  /*0fb0*/  BRA.U !UP1, `(.L_x_13) ;  /* 0x0000000109d47547 */ /* 0x000fea000b800000 */
[----:B------:R-:W-:Y:S01]  /*0fc0*/  UISETP.NE.AND UP1, UPT, UR11, URZ, UPT ;  /* 0x000000ff0b00728c */ /* 0x000fe2000bf25270 */
[----:B------:R-:W-:Y:S10]  /*0fd0*/  BRA.U !UP0, `(.L_x_14) ;  /* 0x0000000108487547 */ /* 0x000ff4000b800000 */
[----:B------:R-:W-:-:S05]  /*0fe0*/  LEA R21, R20, R1, 0x2 ;  /* 0x0000000114157211 */ /* 0x000fca00078e10ff */
[----:B01----:R-:W2:Y:S04]  /*0ff0*/  LDL.128 R4, [R21] ;  /* 0x0000000015047983 */ /* 0x003ea80000100c00 */
[----:B------:R-:W3:Y:S01]  /*1000*/  LDL.128 R8, [R21+0x10] ;  /* 0x0000100015087983 */ /* 0x000ee20000100c00 */
[----:B------:R-:W-:Y:S01]  /*1010*/  MOV R12, 0x400 ;  /* 0x00000400000c7802 */ /* 0x000fe20000000f00 */
[----:B------:R-:W0:Y:S03]  /*1020*/  S2R R13, SR_CgaCtaId ;  /* 0x00000000000d7919 */ /* 0x000e260000008800 */
[----:B0-----:R-:W-:-:S04]  /*1030*/  LEA R13, R13, R12, 0x18 ;  /* 0x0000000c0d0d7211 */ /* 0x001fc800078ec0ff */
[C---:B------:R-:W-:Y:S02]  /*1040*/  LEA R22, R20.reuse, R13, 0x2 ;  /* 0x0000000d14167211 */ /* 0x040fe400078e10ff */
[----:B------:R-:W-:-:S03]  /*1050*/  IADD3 R20, PT, PT, R20, 0x8, RZ ;  /* 0x0000000814147810 */ /* 0x000fc60007ffe0ff */
[----:B------:R-:W2:Y:S04]  /*1060*/  LDS.128 R12, [R22] ;  /* 0x00000000160c7984 */ /* 0x000ea80000000c00 */
[----:B------:R-:W3:Y:S01]  /*1070*/  LDS.128 R16, [R22+0x10] ;  /* 0x0000100016107984 */ /* 0x000ee20000000c00 */
[----:B--2---:R-:W-:-:S04]  /*1080*/  FFMA R4, R4, R12, R29 ;  /* 0x0000000c04047223 */ /* 0x004fc8000000001d */
[----:B------:R-:W-:-:S04]  /*1090*/  FFMA R5, R5, R13, R4 ;  /* 0x0000000d05057223 */ /* 0x000fc80000000004 */
[----:B------:R-:W-:-:S04]  /*10a0*/  FFMA R6, R6, R14, R5 ;  /* 0x0000000e06067223 */ /* 0x000fc80000000005 */
[----:B------:R-:W-:-:S04]  /*10b0*/  FFMA R7, R7, R15, R6 ;  /* 0x0000000f07077223 */ /* 0x000fc80000000006 */
[----:B---3--:R-:W-:-:S04]  /*10c0*/  FFMA R8, R8, R16, R7 ;  /* 0x0000001008087223 */ /* 0x008fc80000000007 */
[----:B------:R-:W-:-:S04]  /*10d0*/  FFMA R9, R9, R17, R8 ;  /* 0x0000001109097223 */ /* 0x000fc80000000008 */
[----:B------:R-:W-:-:S04]  /*10e0*/  FFMA R10, R10, R18, R9 ;  /* 0x000000120a0a7223 */ /* 0x000fc80000000009 */
[----:B------:R-:W-:-:S07]  /*10f0*/  FFMA R29, R11, R19, R10 ;  /* 0x000000130b1d7223 */ /* 0x000fce000000000a */
.L_x_14:
[----:B------:R-:W-:Y:S05]  /*1100*/  BRA.U !UP1, `(.L_x_13) ;  /* 0x0000000109807547 */ /* 0x000fea000b800000 */
[----:B------:R-:W-:Y:S02]  /*1110*/  UIADD3 UR5, UPT, UPT, UR11, -0x1, URZ ;  /* 0xffffffff0b057890 */ /* 0x000fe4000fffe0ff */
[----:B------:R-:W-:Y:S02]  /*1120*/  UISETP.NE.AND UP2, UPT, UR8, URZ, UPT ;  /* 0x000000ff0800728c */ /* 0x000fe4000bf45270 */
[----:B------:R-:W-:-:S09]  /*1130*/  UISETP.GE.U32.AND UP1, UPT, UR5, 0x3, UPT ;  /* 0x000000030500788c */ /* 0x000fd2000bf26070 */
[----:B------:R-:W-:Y:S05]  /*1140*/  BRA.U !UP1, `(.L_x_15) ;  /* 0x0000000109307547 */ /* 0x000fea000b800000 */
[----:B-1----:R-:W-:-:S06]  /*1150*/  LEA R4, R20, R1, 0x2 ;  /* 0x0000000114047211 */ /* 0x002fcc00078e10ff */
[----:B0-----:R-:W2:Y:S01]  /*1160*/  LDL.128 R4, [R4] ;  /* 0x0000000004047983 */ /* 0x001ea20000100c00 */
[----:B------:R-:W-:Y:S01]  /*1170*/  MOV R8, 0x400 ;  /* 0x0000040000087802 */ /* 0x000fe20000000f00 */
[----:B------:R-:W0:Y:S03]  /*1180*/  S2R R9, SR_CgaCtaId ;  /* 0x0000000000097919 */ /* 0x000e260000008800 */
[----:B0-----:R-:W-:-:S05]  /*1190*/  LEA R9, R9, R8, 0x18 ;  /* 0x0000000809097211 */ /* 0x001fca00078ec0ff */
[C---:B------:R-:W-:Y:S01]  /*11a0*/  IMAD R9, R20.reuse, 0x4, R9 ;  /* 0x0000000414097824 */ /* 0x040fe200078e0209 */
[----:B------:R-:W-:-:S05]  /*11b0*/  IADD3 R20, PT, PT, R20, 0x4, RZ ;  /* 0x0000000414147810 */ /* 0x000fca0007ffe0ff */
[----:B------:R-:W2:Y:S02]  /*11c0*/  LDS.128 R8, [R9] ;  /* 0x0000000009087984 */ /* 0x000ea40000000c00 */
[----:B--2---:R-:W-:-:S04]  /*11d0*/  FFMA R8, R4, R8, R29 ;  /* 0x0000000804087223 */ /* 0x004fc8000000001d */
[----:B------:R-:W-:-:S04]  /*11e0*/  FFMA R5, R5, R9, R8 ;  /* 0x0000000905057223 */ /* 0x000fc80000000008 */
[----:B------:R-:W-:-:S04]  /*11f0*/  FFMA R6, R6, R10, R5 ;  /* 0x0000000a06067223 */ /* 0x000fc80000000005 */
[----:B------:R-:W-:-:S07]  /*1200*/  FFMA R29, R7, R11, R6 ;  /* 0x0000000b071d7223 */ /* 0x000fce0000000006 */
.L_x_15:
[----:B------:R-:W-:Y:S05]  /*1210*/  BRA.U !UP2, `(.L_x_13) ;  /* 0x000000010a3c7547 */ /* 0x000fea000b800000 */
[----:B------:R-:W-:-:S05]  /*1220*/  LEA R10, R20, R1, 0x2 ;  /* 0x00000001140a7211 */ /* 0x000fca00078e10ff */
[----:B-1----:R-:W2:Y:S01]  /*1230*/  LDL.64 R8, [R10] ;  /* 0x000000000a087983 */ /* 0x002ea20000100a00 */
[----:B------:R-:W-:Y:S01]  /*1240*/  MOV R4, 0x400 ;  /* 0x0000040000047802 */ /* 0x000fe20000000f00 */
[----:B------:R-:W-:Y:S01]  /*1250*/  UISETP.NE.AND UP1, UPT, UR8, 0x1, UPT ;  /* 0x000000010800788c */ /* 0x000fe2000bf25270 */
[----:B------:R-:W1:Y:S02]  /*1260*/  S2R R5, SR_CgaCtaId ;  /* 0x0000000000057919 */ /* 0x000e640000008800 */
[----:B-1----:R-:W-:-:S04]  /*1270*/  LEA R5, R5, R4, 0x18 ;  /* 0x0000000405057211 */ /* 0x002fc800078ec0ff */
[----:B------:R-:W-:-:S06]  /*1280*/  LEA R4, R20, R5, 0x2 ;  /* 0x0000000514047211 */ /* 0x000fcc00078e10ff */
[----:B0-----:R-:W2:Y:S02]  /*1290*/  LDS.128 R4, [R4] ;  /* 0x0000000004047984 */ /* 0x001ea40000000c00 */
[----:B--2---:R-:W-:Y:S01]  /*12a0*/  FFMA R29, R8, R4, R29 ;  /* 0x00000004081d7223 */ /* 0x004fe2000000001d */
[----:B------:R-:W-:Y:S06]  /*12b0*/  BRA.U !UP1, `(.L_x_13) ;  /* 0x0000000109147547 */ /* 0x000fec000b800000 */
[----:B------:R-:W2:Y:S01]  /*12c0*/  LDL R10, [R10+0x8] ;  /* 0x000008000a0a7983 */ /* 0x000ea20000100800 */
[----:B------:R-:W-:Y:S01]  /*12d0*/  UISETP.NE.AND UP1, UPT, UR8, 0x2, UPT ;  /* 0x000000020800788c */ /* 0x000fe2000bf25270 */
[----:B------:R-:W-:-:S05]  /*12e0*/  FFMA R29, R9, R5, R29 ;  /* 0x00000005091d7223 */ /* 0x000fca000000001d */
[----:B------:R-:W-:-:S13]  /*12f0*/  PLOP3.LUT P0, PT, PT, PT, UP1, 0x80, 0x8 ;  /* 0x000000000008781c */ /* 0x000fda0003f0f018 */
[----:B--2---:R-:W-:-:S07]  /*1300*/  @P0 FFMA R29, R10, R6, R29 ;  /* 0x000000060a1d0223 */ /* 0x004fce000000001d */
.L_x_13:
[----:B-1----:R-:W1:Y:S01]  /*1310*/  LDC.64 R4, c[0x0][0x398] ;  /* 0x0000e600ff047b82 */ /* 0x002e620000000a00 */
[----:B------:R-:W-:Y:S01]  /*1320*/  MOV R6, UR4 ;  /* 0x0000000400067c02 */ /* 0x000fe20008000f00 */
[----:B------:R-:W-:-:S04]  /*1330*/  UIADD3 UR4, UPT, UPT, UR4, 0x1, URZ ;  /* 0x0000000104047890 */ /* 0x000fc8000fffe0ff */
[----:B0-----:R-:W-:Y:S01]  /*1340*/  IMAD R7, R3, UR10, R6 ;  /* 0x0000000a03077c24 */ /* 0x001fe2000f8e0206 */
[----:B------:R-:W-:-:S03]  /*1350*/  UISETP.NE.AND UP1, UPT, UR4, UR10, UPT ;  /* 0x0000000a0400728c */ /* 0x000fc6000bf25270 */
[----:B-1----:R-:W-:-:S05]  /*1360*/  IMAD.WIDE R4, R7, 0x4, R4 ;  /* 0x0000000407047825 */ /* 0x002fca00078e0204 */
[----:B------:R0:W-:Y:S01]  /*1370*/  STG.E desc[UR12][R4.64], R29 ;  /* 0x0000001d04007986 */ /* 0x0001e2000c10190c */
[----:B------:R-:W-:Y:S06]  /*1380*/  BAR.SYNC.DEFER_BLOCKING 0x0 ;  /* 0x0000000000007b1d */ /* 0x000fec0000010000 */
[----:B------:R-:W-:Y:S05]  /*1390*/  BRA.U UP1, `(.L_x_16) ;  /* 0xfffffff501487547 */ /* 0x000fea000b83ffff */
[----:B------:R-:W-:Y:S05]  /*13a0*/  EXIT ;  /* 0x000000000000794d */ /* 0x000fea0003800000 */
.L_x_17:
[----:B------:R-:W-:-:S00]  /*13b0*/  BRA `(.L_x_17) ;  /* 0xfffffffc00fc7947 */ /* 0x000fc0000383ffff */
[----:B------:R-:W-:-:S00]  /*13c0*/  NOP ;  /* 0x0000000000007918 */ /* 0x000fc00000000000 */
        /* <DEDUP_REMOVED lines=11> */
.L_x_18:


//--------------------- .nv.shared._Z6matMuliPfS_S_ --------------------------
	.section	.nv.shared._Z6matMuliPfS_S_,"aw",@nobits
	.sectionflags	@""
	.align	4
.nv.shared._Z6matMuliPfS_S_:
	.zero		5120


//--------------------- .nv.shared.reserved.0     --------------------------
	.section	.nv.shared.reserved.0,"aw",@nobits
	.weak		__nv_reservedSMEM_offset_0_alias
	.size		__nv_reservedSMEM_offset_0_alias, 0, 64
	.other		__nv_reservedSMEM_offset_0_alias,@"STO_CUDA_RESERVED_SHARED STV_DEFAULT"
__nv_reservedSMEM_offset_0_alias:
	.zero		0
	.zero		64


//--------------------- .nv.constant0._Z6matMuliPfS_S_ --------------------------
	.section	.nv.constant0._Z6matMuliPfS_S_,"a",@progbits
	.sectionflags	@""
	.align	4
.nv.constant0._Z6matMuliPfS_S_:
	.zero		928


//--------------------- SYMBOLS --------------------------

	.type		.nv.reservedSmem.offset0,@object
	.size		.nv.reservedSmem.offset0,0x4
	.type		.nv.reservedSmem.cap,@object
	.size		.nv.reservedSmem.cap,0x4
